//
// Generated by NVIDIA NVVM Compiler
//
// Compiler Build ID: CL-36424714
// Cuda compilation tools, release 13.0, V13.0.88
// Based on NVVM 20.0.0
//

.version 9.0
.target sm_100
.address_size 64

	// .globl	_Z20matrixMultiplyKernelPfS_S_i

.visible .entry _Z20matrixMultiplyKernelPfS_S_i(
	.param .u64 .ptr .align 1 _Z20matrixMultiplyKernelPfS_S_i_param_0,
	.param .u64 .ptr .align 1 _Z20matrixMultiplyKernelPfS_S_i_param_1,
	.param .u64 .ptr .align 1 _Z20matrixMultiplyKernelPfS_S_i_param_2,
	.param .u32 _Z20matrixMultiplyKernelPfS_S_i_param_3
)
{
	.reg .pred 	%p<10>;
	.reg .b32 	%r<90>;
	.reg .b32 	%f<68>;
	.reg .b64 	%rd<69>;

	ld.param.u64 	%rd4, [_Z20matrixMultiplyKernelPfS_S_i_param_0];
	ld.param.u64 	%rd5, [_Z20matrixMultiplyKernelPfS_S_i_param_1];
	ld.param.u64 	%rd3, [_Z20matrixMultiplyKernelPfS_S_i_param_2];
	ld.param.u32 	%r44, [_Z20matrixMultiplyKernelPfS_S_i_param_3];
	cvta.to.global.u64 	%rd1, %rd5;
	cvta.to.global.u64 	%rd2, %rd4;
	mov.u32 	%r45, %ctaid.y;
	mov.u32 	%r46, %ntid.y;
	mov.u32 	%r47, %tid.y;
	mad.lo.s32 	%r1, %r45, %r46, %r47;
	mov.u32 	%r48, %ctaid.x;
	mov.u32 	%r49, %ntid.x;
	mul.lo.s32 	%r2, %r48, %r49;
	mov.u32 	%r3, %tid.x;
	add.s32 	%r4, %r2, %r3;
	setp.lt.s32 	%p1, %r44, 1;
	mov.f32 	%f67, 0f00000000;
	@%p1 bra 	$L__BB0_12;
	mul.lo.s32 	%r5, %r44, %r1;
	and.b32  	%r6, %r44, 7;
	setp.lt.u32 	%p2, %r44, 8;
	mov.f32 	%f67, 0f00000000;
	mov.b32 	%r88, 0;
	@%p2 bra 	$L__BB0_4;
	and.b32  	%r88, %r44, 2147483640;
	neg.s32 	%r86, %r88;
	add.s32 	%r51, %r3, %r44;
	add.s32 	%r85, %r51, %r2;
	shl.b32 	%r10, %r44, 3;
	shl.b32 	%r52, %r44, 1;
	add.s32 	%r84, %r4, %r52;
	mad.lo.s32 	%r83, %r44, 3, %r4;
	shl.b32 	%r53, %r44, 2;
	add.s32 	%r82, %r4, %r53;
	mad.lo.s32 	%r81, %r44, 5, %r4;
	mad.lo.s32 	%r80, %r44, 6, %r4;
	mad.lo.s32 	%r79, %r44, 7, %r4;
	add.s32 	%r77, %r5, 3;
	mov.f32 	%f67, 0f00000000;
	mov.u32 	%r78, %r4;
$L__BB0_3:
	.pragma "nounroll";
	add.s32 	%r54, %r77, -3;
	mul.wide.u32 	%rd6, %r54, 4;
	add.s64 	%rd7, %rd2, %rd6;
	ld.global.f32 	%f17, [%rd7];
	mul.wide.u32 	%rd8, %r78, 4;
	add.s64 	%rd9, %rd1, %rd8;
	ld.global.f32 	%f18, [%rd9];
	fma.rn.f32 	%f19, %f17, %f18, %f67;
	add.s32 	%r55, %r77, -2;
	mul.wide.u32 	%rd10, %r55, 4;
	add.s64 	%rd11, %rd2, %rd10;
	ld.global.f32 	%f20, [%rd11];
	mul.wide.u32 	%rd12, %r85, 4;
	add.s64 	%rd13, %rd1, %rd12;
	ld.global.f32 	%f21, [%rd13];
	fma.rn.f32 	%f22, %f20, %f21, %f19;
	add.s32 	%r56, %r77, -1;
	mul.wide.u32 	%rd14, %r56, 4;
	add.s64 	%rd15, %rd2, %rd14;
	ld.global.f32 	%f23, [%rd15];
	mul.wide.u32 	%rd16, %r84, 4;
	add.s64 	%rd17, %rd1, %rd16;
	ld.global.f32 	%f24, [%rd17];
	fma.rn.f32 	%f25, %f23, %f24, %f22;
	add.s32 	%r57, %r77, 4;
	mul.wide.u32 	%rd18, %r77, 4;
	add.s64 	%rd19, %rd2, %rd18;
	ld.global.f32 	%f26, [%rd19];
	mul.wide.u32 	%rd20, %r83, 4;
	add.s64 	%rd21, %rd1, %rd20;
	ld.global.f32 	%f27, [%rd21];
	fma.rn.f32 	%f28, %f26, %f27, %f25;
	add.s32 	%r58, %r77, 1;
	mul.wide.u32 	%rd22, %r58, 4;
	add.s64 	%rd23, %rd2, %rd22;
	ld.global.f32 	%f29, [%rd23];
	mul.wide.u32 	%rd24, %r82, 4;
	add.s64 	%rd25, %rd1, %rd24;
	ld.global.f32 	%f30, [%rd25];
	fma.rn.f32 	%f31, %f29, %f30, %f28;
	add.s32 	%r59, %r77, 2;
	mul.wide.u32 	%rd26, %r59, 4;
	add.s64 	%rd27, %rd2, %rd26;
	ld.global.f32 	%f32, [%rd27];
	mul.wide.u32 	%rd28, %r81, 4;
	add.s64 	%rd29, %rd1, %rd28;
	ld.global.f32 	%f33, [%rd29];
	fma.rn.f32 	%f34, %f32, %f33, %f31;
	add.s32 	%r60, %r77, 3;
	mul.wide.u32 	%rd30, %r60, 4;
	add.s64 	%rd31, %rd2, %rd30;
	ld.global.f32 	%f35, [%rd31];
	mul.wide.u32 	%rd32, %r80, 4;
	add.s64 	%rd33, %rd1, %rd32;
	ld.global.f32 	%f36, [%rd33];
	fma.rn.f32 	%f37, %f35, %f36, %f34;
	mul.wide.u32 	%rd34, %r57, 4;
	add.s64 	%rd35, %rd2, %rd34;
	ld.global.f32 	%f38, [%rd35];
	mul.wide.u32 	%rd36, %r79, 4;
	add.s64 	%rd37, %rd1, %rd36;
	ld.global.f32 	%f39, [%rd37];
	fma.rn.f32 	%f67, %f38, %f39, %f37;
	add.s32 	%r86, %r86, 8;
	add.s32 	%r85, %r85, %r10;
	add.s32 	%r84, %r84, %r10;
	add.s32 	%r83, %r83, %r10;
	add.s32 	%r82, %r82, %r10;
	add.s32 	%r81, %r81, %r10;
	add.s32 	%r80, %r80, %r10;
	add.s32 	%r79, %r79, %r10;
	add.s32 	%r78, %r78, %r10;
	add.s32 	%r77, %r77, 8;
	setp.ne.s32 	%p3, %r86, 0;
	@%p3 bra 	$L__BB0_3;
$L__BB0_4:
	setp.eq.s32 	%p4, %r6, 0;
	@%p4 bra 	$L__BB0_12;
	and.b32  	%r39, %r44, 3;
	setp.lt.u32 	%p5, %r6, 4;
	@%p5 bra 	$L__BB0_7;
	add.s32 	%r61, %r88, %r5;
	mul.wide.u32 	%rd38, %r61, 4;
	add.s64 	%rd39, %rd2, %rd38;
	ld.global.f32 	%f41, [%rd39];
	mad.lo.s32 	%r62, %r88, %r44, %r4;
	mul.wide.u32 	%rd40, %r62, 4;
	add.s64 	%rd41, %rd1, %rd40;
	ld.global.f32 	%f42, [%rd41];
	fma.rn.f32 	%f43, %f41, %f42, %f67;
	add.s32 	%r63, %r61, 1;
	mul.wide.u32 	%rd42, %r63, 4;
	add.s64 	%rd43, %rd2, %rd42;
	ld.global.f32 	%f44, [%rd43];
	add.s32 	%r64, %r62, %r44;
	mul.wide.u32 	%rd44, %r64, 4;
	add.s64 	%rd45, %rd1, %rd44;
	ld.global.f32 	%f45, [%rd45];
	fma.rn.f32 	%f46, %f44, %f45, %f43;
	add.s32 	%r65, %r61, 2;
	mul.wide.u32 	%rd46, %r65, 4;
	add.s64 	%rd47, %rd2, %rd46;
	ld.global.f32 	%f47, [%rd47];
	add.s32 	%r66, %r64, %r44;
	mul.wide.u32 	%rd48, %r66, 4;
	add.s64 	%rd49, %rd1, %rd48;
	ld.global.f32 	%f48, [%rd49];
	fma.rn.f32 	%f49, %f47, %f48, %f46;
	add.s32 	%r67, %r61, 3;
	mul.wide.u32 	%rd50, %r67, 4;
	add.s64 	%rd51, %rd2, %rd50;
	ld.global.f32 	%f50, [%rd51];
	add.s32 	%r68, %r66, %r44;
	mul.wide.u32 	%rd52, %r68, 4;
	add.s64 	%rd53, %rd1, %rd52;
	ld.global.f32 	%f51, [%rd53];
	fma.rn.f32 	%f67, %f50, %f51, %f49;
	add.s32 	%r88, %r88, 4;
$L__BB0_7:
	setp.eq.s32 	%p6, %r39, 0;
	@%p6 bra 	$L__BB0_12;
	setp.eq.s32 	%p7, %r39, 1;
	@%p7 bra 	$L__BB0_10;
	add.s32 	%r69, %r88, %r5;
	mul.wide.u32 	%rd54, %r69, 4;
	add.s64 	%rd55, %rd2, %rd54;
	ld.global.f32 	%f53, [%rd55];
	mad.lo.s32 	%r70, %r88, %r44, %r4;
	mul.wide.u32 	%rd56, %r70, 4;
	add.s64 	%rd57, %rd1, %rd56;
	ld.global.f32 	%f54, [%rd57];
	fma.rn.f32 	%f55, %f53, %f54, %f67;
	add.s32 	%r71, %r69, 1;
	mul.wide.u32 	%rd58, %r71, 4;
	add.s64 	%rd59, %rd2, %rd58;
	ld.global.f32 	%f56, [%rd59];
	add.s32 	%r72, %r70, %r44;
	mul.wide.u32 	%rd60, %r72, 4;
	add.s64 	%rd61, %rd1, %rd60;
	ld.global.f32 	%f57, [%rd61];
	fma.rn.f32 	%f67, %f56, %f57, %f55;
	add.s32 	%r88, %r88, 2;
$L__BB0_10:
	and.b32  	%r73, %r44, 1;
	setp.eq.b32 	%p8, %r73, 1;
	not.pred 	%p9, %p8;
	@%p9 bra 	$L__BB0_12;
	add.s32 	%r74, %r88, %r5;
	mul.wide.u32 	%rd62, %r74, 4;
	add.s64 	%rd63, %rd2, %rd62;
	ld.global.f32 	%f58, [%rd63];
	mad.lo.s32 	%r75, %r88, %r44, %r4;
	mul.wide.u32 	%rd64, %r75, 4;
	add.s64 	%rd65, %rd1, %rd64;
	ld.global.f32 	%f59, [%rd65];
	fma.rn.f32 	%f67, %f58, %f59, %f67;
$L__BB0_12:
	cvta.to.global.u64 	%rd66, %rd3;
	mad.lo.s32 	%r76, %r44, %r1, %r4;
	mul.wide.u32 	%rd67, %r76, 4;
	add.s64 	%rd68, %rd66, %rd67;
	st.global.f32 	[%rd68], %f67;
	ret;

}


// ===== COMPILED SASS (sm_100) =====

	.target	sm_100

	.elftype	@"ET_EXEC"


//--------------------- .note.nv.tkinfo           --------------------------
	.section	.note.nv.tkinfo,"",@"SHT_NOTE"
	.sectionflags	@"SHF_NOTE_NV_TKINFO"
	.tkinfo
        /*0018*/ 	.word	0x00000002
        /*0030*/ 	.string	""
        /*0030*/ 	.string	"ptxas"
        /*0030*/ 	.string	"Cuda compilation tools, release 13.0, V13.0.88"
        /*0030*/ 	.string	"Build cuda_13.0.r13.0/compiler.36424714_0"
        /*0030*/ 	.string	"-arch sm_100 -m 64 "



//--------------------- .note.nv.cuinfo           --------------------------
	.section	.note.nv.cuinfo,"",@"SHT_NOTE"
	.sectionflags	@"SHF_NOTE_NV_CUINFO"
        /*0018*/ 	.short	0x0002
        /*001a*/ 	.short	0x0064
        /*001c*/ 	.short	0x0082
	.zero		2


//--------------------- .nv.info                  --------------------------
	.section	.nv.info,"",@"SHT_CUDA_INFO"
	.align	4


	//----- nvinfo : EIATTR_REGCOUNT
	.align		4
        /*0000*/ 	.byte	0x04, 0x2f
        /*0002*/ 	.short	(.L_1 - .L_0)
	.align		4
.L_0:
        /*0004*/ 	.word	index@(_Z20matrixMultiplyKernelPfS_S_i)
        /*0008*/ 	.word	0x00000020


	//----- nvinfo : EIATTR_FRAME_SIZE
	.align		4
.L_1:
        /*000c*/ 	.byte	0x04, 0x11
        /*000e*/ 	.short	(.L_3 - .L_2)
	.align		4
.L_2:
        /*0010*/ 	.word	index@(_Z20matrixMultiplyKernelPfS_S_i)
        /*0014*/ 	.word	0x00000000


	//----- nvinfo : EIATTR_MIN_STACK_SIZE
	.align		4
.L_3:
        /*0018*/ 	.byte	0x04, 0x12
        /*001a*/ 	.short	(.L_5 - .L_4)
	.align		4
.L_4:
        /*001c*/ 	.word	index@(_Z20matrixMultiplyKernelPfS_S_i)
        /*0020*/ 	.word	0x00000000
.L_5:


//--------------------- .nv.compat                --------------------------
	.section	.nv.compat,"",@"SHT_CUDA_COMPAT_INFO"
	.align	4
        /*0000*/ 	.byte	0x02, 0x09, 0x00, 0x00, 0x02, 0x02, 0x01, 0x00, 0x02, 0x05, 0x05, 0x00, 0x03, 0x07, 0x01, 0x01
        /*0010*/ 	.byte	0x02, 0x03, 0x00, 0x00, 0x02, 0x06, 0x01, 0x00, 0x04, 0x0b, 0x08, 0x00, 0x09, 0x00, 0x00, 0x00
        /*0020*/ 	.byte	0x00, 0x00, 0x00, 0x00


//--------------------- .nv.info._Z20matrixMultiplyKernelPfS_S_i --------------------------
	.section	.nv.info._Z20matrixMultiplyKernelPfS_S_i,"",@"SHT_CUDA_INFO"
	.sectionflags	@""
	.align	4


	//----- nvinfo : EIATTR_CUDA_API_VERSION
	.align		4
        /*0000*/ 	.byte	0x04, 0x37
        /*0002*/ 	.short	(.L_7 - .L_6)
.L_6:
        /*0004*/ 	.word	0x00000082


	//----- nvinfo : EIATTR_KPARAM_INFO
	.align		4
.L_7:
        /*0008*/ 	.byte	0x04, 0x17
        /*000a*/ 	.short	(.L_9 - .L_8)
.L_8:
        /*000c*/ 	.word	0x00000000
        /*0010*/ 	.short	0x0003
        /*0012*/ 	.short	0x0018
        /*0014*/ 	.byte	0x00, 0xf0, 0x11, 0x00


	//----- nvinfo : EIATTR_KPARAM_INFO
	.align		4
.L_9:
        /*0018*/ 	.byte	0x04, 0x17
        /*001a*/ 	.short	(.L_11 - .L_10)
.L_10:
        /*001c*/ 	.word	0x00000000
        /*0020*/ 	.short	0x0002
        /*0022*/ 	.short	0x0010
        /*0024*/ 	.byte	0x00, 0xf5, 0x21, 0x00


	//----- nvinfo : EIATTR_KPARAM_INFO
	.align		4
.L_11:
        /*0028*/ 	.byte	0x04, 0x17
        /*002a*/ 	.short	(.L_13 - .L_12)
.L_12:
        /*002c*/ 	.word	0x00000000
        /*0030*/ 	.short	0x0001
        /*0032*/ 	.short	0x0008
        /*0034*/ 	.byte	0x00, 0xf5, 0x21, 0x00


	//----- nvinfo : EIATTR_KPARAM_INFO
	.align		4
.L_13:
        /*0038*/ 	.byte	0x04, 0x17
        /*003a*/ 	.short	(.L_15 - .L_14)
.L_14:
        /*003c*/ 	.word	0x00000000
        /*0040*/ 	.short	0x0000
        /*0042*/ 	.short	0x0000
        /*0044*/ 	.byte	0x00, 0xf5, 0x21, 0x00


	//----- nvinfo : EIATTR_SPARSE_MMA_MASK
	.align		4
.L_15:
        /*0048*/ 	.byte	0x03, 0x50
        /*004a*/ 	.short	0x0000


	//----- nvinfo : EIATTR_MAXREG_COUNT
	.align		4
        /*004c*/ 	.byte	0x03, 0x1b
        /*004e*/ 	.short	0x00ff


	//----- nvinfo : EIATTR_MERCURY_ISA_VERSION
	.align		4
        /*0050*/ 	.byte	0x03, 0x5f
        /*0052*/ 	.short	0x0101


	//----- nvinfo : EIATTR_VRC_CTA_INIT_COUNT
	.align		4
        /*0054*/ 	.byte	0x02, 0x4a
	.zero		1
	.zero		1


	//----- nvinfo : EIATTR_EXIT_INSTR_OFFSETS
	.align		4
        /*0058*/ 	.byte	0x04, 0x1c
        /*005a*/ 	.short	(.L_17 - .L_16)


	//   ....[0]....
.L_16:
        /*005c*/ 	.word	0x00000a40


	//----- nvinfo : EIATTR_CBANK_PARAM_SIZE
	.align		4
.L_17:
        /*0060*/ 	.byte	0x03, 0x19
        /*0062*/ 	.short	0x001c


	//----- nvinfo : EIATTR_PARAM_CBANK
	.align		4
        /*0064*/ 	.byte	0x04, 0x0a
        /*0066*/ 	.short	(.L_19 - .L_18)
	.align		4
.L_18:
        /*0068*/ 	.word	index@(.nv.constant0._Z20matrixMultiplyKernelPfS_S_i)
        /*006c*/ 	.short	0x0380
        /*006e*/ 	.short	0x001c


	//----- nvinfo : EIATTR_SW_WAR
	.align		4
.L_19:
        /*0070*/ 	.byte	0x04, 0x36
        /*0072*/ 	.short	(.L_21 - .L_20)
.L_20:
        /*0074*/ 	.word	0x00000008
.L_21:


//--------------------- .nv.callgraph             --------------------------
	.section	.nv.callgraph,"",@"SHT_CUDA_CALLGRAPH"
	.align	4
	.sectionentsize	8
	.align		4
        /*0000*/ 	.word	0x00000000
	.align		4
        /*0004*/ 	.word	0xffffffff
	.align		4
        /*0008*/ 	.word	0x00000000
	.align		4
        /*000c*/ 	.word	0xfffffffe
	.align		4
        /*0010*/ 	.word	0x00000000
	.align		4
        /*0014*/ 	.word	0xfffffffd
	.align		4
        /*0018*/ 	.word	0x00000000
	.align		4
        /*001c*/ 	.word	0xfffffffc


//--------------------- .text._Z20matrixMultiplyKernelPfS_S_i --------------------------
	.section	.text._Z20matrixMultiplyKernelPfS_S_i,"ax",@progbits
	.align	128
        .global         _Z20matrixMultiplyKernelPfS_S_i
        .type           _Z20matrixMultiplyKernelPfS_S_i,@function
        .size           _Z20matrixMultiplyKernelPfS_S_i,(.L_x_5 - _Z20matrixMultiplyKernelPfS_S_i)
        .other          _Z20matrixMultiplyKernelPfS_S_i,@"STO_CUDA_ENTRY STV_DEFAULT"
_Z20matrixMultiplyKernelPfS_S_i:
.text._Z20matrixMultiplyKernelPfS_S_i:
[----:B------:R-:W-:Y:S08]  /*0000*/  LDC R1, c[0x0][0x37c] ;  /* 0x0000df00ff017b82 */ /* 0x000ff00000000800 */
[----:B------:R-:W0:Y:S01]  /*0010*/  LDC R0, c[0x0][0x398] ;  /* 0x0000e600ff007b82 */ /* 0x000e220000000800 */
[----:B------:R-:W1:Y:S01]  /*0020*/  S2R R3, SR_TID.Y ;  /* 0x0000000000037919 */ /* 0x000e620000002200 */
[----:B------:R-:W2:Y:S01]  /*0030*/  LDCU.64 UR6, c[0x0][0x358] ;  /* 0x00006b00ff0677ac */ /* 0x000ea20008000a00 */
[----:B------:R-:W-:Y:S01]  /*0040*/  HFMA2 R26, -RZ, RZ, 0, 0 ;  /* 0x00000000ff1a7431 */ /* 0x000fe200000001ff */
[----:B------:R-:W3:Y:S04]  /*0050*/  S2R R7, SR_TID.X ;  /* 0x0000000000077919 */ /* 0x000ee80000002100 */
[----:B------:R-:W4:Y:S08]  /*0060*/  S2UR UR4, SR_CTAID.X ;  /* 0x00000000000479c3 */ /* 0x000f300000002500 */
[----:B------:R-:W1:Y:S01]  /*0070*/  LDC R2, c[0x0][0x364] ;  /* 0x0000d900ff027b82 */ /* 0x000e620000000800 */
[----:B------:R-:W4:Y:S07]  /*0080*/  LDCU UR5, c[0x0][0x360] ;  /* 0x00006c00ff0577ac */ /* 0x000f2e0008000800 */
[----:B------:R-:W1:Y:S01]  /*0090*/  S2UR UR8, SR_CTAID.Y ;  /* 0x00000000000879c3 */ /* 0x000e620000002600 */
[----:B0-----:R-:W-:Y:S01]  /*00a0*/  ISETP.GE.AND P0, PT, R0, 0x1, PT ;  /* 0x000000010000780c */ /* 0x001fe20003f06270 */
[----:B----4-:R-:W-:-:S06]  /*00b0*/  UIMAD UR4, UR4, UR5, URZ ;  /* 0x00000005040472a4 */ /* 0x010fcc000f8e02ff */
[----:B---3--:R-:W-:Y:S01]  /*00c0*/  IADD3 R4, PT, PT, R7, UR4, RZ ;  /* 0x0000000407047c10 */ /* 0x008fe2000fffe0ff */
[----:B-1----:R-:W-:-:S05]  /*00d0*/  IMAD R2, R2, UR8, R3 ;  /* 0x0000000802027c24 */ /* 0x002fca000f8e0203 */
[----:B--2---:R-:W-:Y:S05]  /*00e0*/  @!P0 BRA `(.L_x_0) ;  /* 0x0000000800448947 */ /* 0x004fea0003800000 */
[C---:B------:R-:W-:Y:S02]  /*00f0*/  ISETP.GE.U32.AND P1, PT, R0.reuse, 0x8, PT ;  /* 0x000000080000780c */ /* 0x040fe40003f26070 */
[----:B------:R-:W-:Y:S02]  /*0100*/  LOP3.LUT R5, R0, 0x7, RZ, 0xc0, !PT ;  /* 0x0000000700057812 */ /* 0x000fe400078ec0ff */
[----:B------:R-:W-:Y:S02]  /*0110*/  MOV R26, RZ ;  /* 0x000000ff001a7202 */ /* 0x000fe40000000f00 */
[----:B------:R-:W-:Y:S02]  /*0120*/  ISETP.NE.AND P0, PT, R5, RZ, PT ;  /* 0x000000ff0500720c */ /* 0x000fe40003f05270 */
[----:B------:R-:W-:-:S05]  /*0130*/  MOV R6, RZ ;  /* 0x000000ff00067202 */ /* 0x000fca0000000f00 */
[----:B------:R-:W-:Y:S06]  /*0140*/  @!P1 BRA `(.L_x_1) ;  /* 0x0000000400249947 */ /* 0x000fec0003800000 */
[C---:B------:R-:W-:Y:S01]  /*0150*/  LOP3.LUT R6, R0.reuse, 0x7ffffff8, RZ, 0xc0, !PT ;  /* 0x7ffffff800067812 */ /* 0x040fe200078ec0ff */
[C-C-:B------:R-:W-:Y:S01]  /*0160*/  IMAD R8, R0.reuse, 0x3, R4.reuse ;  /* 0x0000000300087824 */ /* 0x140fe200078e0204 */
[C---:B------:R-:W-:Y:S01]  /*0170*/  IADD3 R3, PT, PT, R0.reuse, UR4, R7 ;  /* 0x0000000400037c10 */ /* 0x040fe2000fffe007 */
[C-C-:B------:R-:W-:Y:S01]  /*0180*/  IMAD R10, R0.reuse, 0x5, R4.reuse ;  /* 0x00000005000a7824 */ /* 0x140fe200078e0204 */
[CC--:B------:R-:W-:Y:S01]  /*0190*/  LEA R7, R0.reuse, R4.reuse, 0x1 ;  /* 0x0000000400077211 */ /* 0x0c0fe200078e08ff */
[C-C-:B------:R-:W-:Y:S01]  /*01a0*/  IMAD R11, R0.reuse, 0x6, R4.reuse ;  /* 0x00000006000b7824 */ /* 0x140fe200078e0204 */
[C---:B------:R-:W-:Y:S01]  /*01b0*/  LEA R9, R0.reuse, R4, 0x2 ;  /* 0x0000000400097211 */ /* 0x040fe200078e10ff */
[----:B------:R-:W-:Y:S01]  /*01c0*/  IMAD R18, R0, 0x7, R4 ;  /* 0x0000000700127824 */ /* 0x000fe200078e0204 */
[----:B------:R-:W-:Y:S01]  /*01d0*/  MOV R26, RZ ;  /* 0x000000ff001a7202 */ /* 0x000fe20000000f00 */
[----:B------:R-:W-:Y:S01]  /*01e0*/  IMAD R20, R2, R0, 0x3 ;  /* 0x0000000302147424 */ /* 0x000fe200078e0200 */
[----:B------:R-:W-:-:S02]  /*01f0*/  MOV R19, R4 ;  /* 0x0000000400137202 */ /* 0x000fc40000000f00 */
[----:B------:R-:W-:-:S07]  /*0200*/  IADD3 R21, PT, PT, -R6, RZ, RZ ;  /* 0x000000ff06157210 */ /* 0x000fce0007ffe1ff */
.L_x_2:
[----:B------:R-:W0:Y:S01]  /*0210*/  LDC.64 R12, c[0x0][0x380] ;  /* 0x0000e000ff0c7b82 */ /* 0x000e220000000a00 */
[C---:B------:R-:W-:Y:S02]  /*0220*/  IADD3 R25, PT, PT, R20.reuse, -0x3, RZ ;  /* 0xfffffffd14197810 */ /* 0x040fe40007ffe0ff */
[----:B------:R-:W-:-:S05]  /*0230*/  IADD3 R23, PT, PT, R20, -0x2, RZ ;  /* 0xfffffffe14177810 */ /* 0x000fca0007ffe0ff */
[----:B------:R-:W1:Y:S01]  /*0240*/  LDC.64 R14, c[0x0][0x388] ;  /* 0x0000e200ff0e7b82 */ /* 0x000e620000000a00 */
[----:B0-----:R-:W-:-:S04]  /*0250*/  IMAD.WIDE.U32 R24, R25, 0x4, R12 ;  /* 0x0000000419187825 */ /* 0x001fc800078e000c */
[----:B------:R-:W-:Y:S02]  /*0260*/  IMAD.WIDE.U32 R22, R23, 0x4, R12 ;  /* 0x0000000417167825 */ /* 0x000fe400078e000c */
[----:B------:R-:W2:Y:S02]  /*0270*/  LDG.E R25, desc[UR6][R24.64] ;  /* 0x0000000618197981 */ /* 0x000ea4000c1e1900 */
[--C-:B-1----:R-:W-:Y:S02]  /*0280*/  IMAD.WIDE.U32 R16, R19, 0x4, R14.reuse ;  /* 0x0000000413107825 */ /* 0x102fe400078e000e */
[----:B------:R-:W3:Y:S04]  /*0290*/  LDG.E R27, desc[UR6][R22.64] ;  /* 0x00000006161b7981 */ /* 0x000ee8000c1e1900 */
[----:B------:R0:W2:Y:S02]  /*02a0*/  LDG.E R29, desc[UR6][R16.64] ;  /* 0x00000006101d7981 */ /* 0x0000a4000c1e1900 */
[----:B0-----:R-:W-:-:S05]  /*02b0*/  IMAD.WIDE.U32 R16, R3, 0x4, R14 ;  /* 0x0000000403107825 */ /* 0x001fca00078e000e */
[----:B------:R0:W3:Y:S01]  /*02c0*/  LDG.E R28, desc[UR6][R16.64] ;  /* 0x00000006101c7981 */ /* 0x0000e2000c1e1900 */
[----:B------:R-:W-:-:S05]  /*02d0*/  IADD3 R23, PT, PT, R20, -0x1, RZ ;  /* 0xffffffff14177810 */ /* 0x000fca0007ffe0ff */
[----:B------:R-:W-:-:S04]  /*02e0*/  IMAD.WIDE.U32 R22, R23, 0x4, R12 ;  /* 0x0000000417167825 */ /* 0x000fc800078e000c */
[----:B0-----:R-:W-:-:S04]  /*02f0*/  IMAD.WIDE.U32 R16, R7, 0x4, R14 ;  /* 0x0000000407107825 */ /* 0x001fc800078e000e */
[----:B--2---:R-:W-:Y:S02]  /*0300*/  FFMA R29, R25, R29, R26 ;  /* 0x0000001d191d7223 */ /* 0x004fe4000000001a */
[----:B------:R0:W2:Y:S04]  /*0310*/  LDG.E R26, desc[UR6][R22.64] ;  /* 0x00000006161a7981 */ /* 0x0000a8000c1e1900 */
[----:B------:R1:W2:Y:S01]  /*0320*/  LDG.E R25, desc[UR6][R16.64] ;  /* 0x0000000610197981 */ /* 0x0002a2000c1e1900 */
[----:B0-----:R-:W-:-:S04]  /*0330*/  IMAD.WIDE.U32 R22, R20, 0x4, R12 ;  /* 0x0000000414167825 */ /* 0x001fc800078e000c */
[----:B-1----:R-:W-:-:S04]  /*0340*/  IMAD.WIDE.U32 R16, R8, 0x4, R14 ;  /* 0x0000000408107825 */ /* 0x002fc800078e000e */
[----:B---3--:R-:W-:Y:S01]  /*0350*/  FFMA R27, R27, R28, R29 ;  /* 0x0000001c1b1b7223 */ /* 0x008fe2000000001d */
[----:B------:R-:W3:Y:S04]  /*0360*/  LDG.E R24, desc[UR6][R22.64] ;  /* 0x0000000616187981 */ /* 0x000ee8000c1e1900 */
[----:B------:R0:W3:Y:S01]  /*0370*/  LDG.E R28, desc[UR6][R16.64] ;  /* 0x00000006101c7981 */ /* 0x0000e2000c1e1900 */
[----:B------:R-:W-:-:S05]  /*0380*/  IADD3 R29, PT, PT, R20, 0x2, RZ ;  /* 0x00000002141d7810 */ /* 0x000fca0007ffe0ff */
[----:B0-----:R-:W-:Y:S01]  /*0390*/  IMAD.WIDE.U32 R16, R29, 0x4, R12 ;  /* 0x000000041d107825 */ /* 0x001fe200078e000c */
[----:B------:R-:W-:-:S04]  /*03a0*/  IADD3 R29, PT, PT, R20, 0x3, RZ ;  /* 0x00000003141d7810 */ /* 0x000fc80007ffe0ff */
[----:B------:R0:W4:Y:S02]  /*03b0*/  LDG.E R23, desc[UR6][R16.64] ;  /* 0x0000000610177981 */ /* 0x000124000c1e1900 */
[----:B0-----:R-:W-:-:S04]  /*03c0*/  IMAD.WIDE.U32 R16, R10, 0x4, R14 ;  /* 0x000000040a107825 */ /* 0x001fc800078e000e */
[----:B--2---:R-:W-:Y:S01]  /*03d0*/  FFMA R25, R26, R25, R27 ;  /* 0x000000191a197223 */ /* 0x004fe2000000001b */
[----:B------:R-:W-:-:S03]  /*03e0*/  IADD3 R27, PT, PT, R20, 0x1, RZ ;  /* 0x00000001141b7810 */ /* 0x000fc60007ffe0ff */
[----:B---3--:R-:W-:Y:S02]  /*03f0*/  FFMA R22, R24, R28, R25 ;  /* 0x0000001c18167223 */ /* 0x008fe40000000019 */
[----:B------:R-:W-:-:S06]  /*0400*/  IMAD.WIDE.U32 R24, R27, 0x4, R12 ;  /* 0x000000041b187825 */ /* 0x000fcc00078e000c */
[----:B------:R-:W2:Y:S01]  /*0410*/  LDG.E R25, desc[UR6][R24.64] ;  /* 0x0000000618197981 */ /* 0x000ea2000c1e1900 */
[----:B------:R-:W-:-:S06]  /*0420*/  IMAD.WIDE.U32 R26, R9, 0x4, R14 ;  /* 0x00000004091a7825 */ /* 0x000fcc00078e000e */
[----:B------:R-:W2:Y:S04]  /*0430*/  LDG.E R26, desc[UR6][R26.64] ;  /* 0x000000061a1a7981 */ /* 0x000ea8000c1e1900 */
[----:B------:R0:W4:Y:S02]  /*0440*/  LDG.E R24, desc[UR6][R16.64] ;  /* 0x0000000610187981 */ /* 0x000124000c1e1900 */
[----:B0-----:R-:W-:Y:S01]  /*0450*/  IMAD.WIDE.U32 R16, R29, 0x4, R12 ;  /* 0x000000041d107825 */ /* 0x001fe200078e000c */
[----:B------:R-:W-:-:S05]  /*0460*/  IADD3 R29, PT, PT, R20, 0x4, RZ ;  /* 0x00000004141d7810 */ /* 0x000fca0007ffe0ff */
[----:B------:R-:W-:Y:S01]  /*0470*/  IMAD.WIDE.U32 R12, R29, 0x4, R12 ;  /* 0x000000041d0c7825 */ /* 0x000fe200078e000c */
[----:B------:R-:W3:Y:S04]  /*0480*/  LDG.E R16, desc[UR6][R16.64] ;  /* 0x0000000610107981 */ /* 0x000ee8000c1e1900 */
[----:B------:R0:W5:Y:S02]  /*0490*/  LDG.E R28, desc[UR6][R12.64] ;  /* 0x000000060c1c7981 */ /* 0x000164000c1e1900 */
[----:B0-----:R-:W-:-:S04]  /*04a0*/  IMAD.WIDE.U32 R12, R11, 0x4, R14 ;  /* 0x000000040b0c7825 */ /* 0x001fc800078e000e */
[----:B------:R-:W-:Y:S01]  /*04b0*/  IMAD.WIDE.U32 R14, R18, 0x4, R14 ;  /* 0x00000004120e7825 */ /* 0x000fe200078e000e */
[----:B------:R-:W3:Y:S05]  /*04c0*/  LDG.E R29, desc[UR6][R12.64] ;  /* 0x000000060c1d7981 */ /* 0x000eea000c1e1900 */
[----:B------:R-:W5:Y:S01]  /*04d0*/  LDG.E R14, desc[UR6][R14.64] ;  /* 0x000000060e0e7981 */ /* 0x000f62000c1e1900 */
[----:B------:R-:W-:-:S04]  /*04e0*/  IADD3 R21, PT, PT, R21, 0x8, RZ ;  /* 0x0000000815157810 */ /* 0x000fc80007ffe0ff */
[----:B------:R-:W-:Y:S02]  /*04f0*/  ISETP.NE.AND P1, PT, R21, RZ, PT ;  /* 0x000000ff1500720c */ /* 0x000fe40003f25270 */
[----:B------:R-:W-:Y:S02]  /*0500*/  IADD3 R20, PT, PT, R20, 0x8, RZ ;  /* 0x0000000814147810 */ /* 0x000fe40007ffe0ff */
[C---:B------:R-:W-:Y:S02]  /*0510*/  LEA R3, R0.reuse, R3, 0x3 ;  /* 0x0000000300037211 */ /* 0x040fe400078e18ff */
[C---:B------:R-:W-:Y:S02]  /*0520*/  LEA R7, R0.reuse, R7, 0x3 ;  /* 0x0000000700077211 */ /* 0x040fe400078e18ff */
[C---:B------:R-:W-:Y:S02]  /*0530*/  LEA R8, R0.reuse, R8, 0x3 ;  /* 0x0000000800087211 */ /* 0x040fe400078e18ff */
[----:B------:R-:W-:-:S02]  /*0540*/  LEA R9, R0, R9, 0x3 ;  /* 0x0000000900097211 */ /* 0x000fc400078e18ff */
[C---:B------:R-:W-:Y:S02]  /*0550*/  LEA R10, R0.reuse, R10, 0x3 ;  /* 0x0000000a000a7211 */ /* 0x040fe400078e18ff */
[C---:B------:R-:W-:Y:S02]  /*0560*/  LEA R11, R0.reuse, R11, 0x3 ;  /* 0x0000000b000b7211 */ /* 0x040fe400078e18ff */
[C---:B------:R-:W-:Y:S02]  /*0570*/  LEA R18, R0.reuse, R18, 0x3 ;  /* 0x0000001200127211 */ /* 0x040fe400078e18ff */
[----:B------:R-:W-:Y:S01]  /*0580*/  LEA R19, R0, R19, 0x3 ;  /* 0x0000001300137211 */ /* 0x000fe200078e18ff */
[----:B--2---:R-:W-:-:S04]  /*0590*/  FFMA R22, R25, R26, R22 ;  /* 0x0000001a19167223 */ /* 0x004fc80000000016 */
[----:B----4-:R-:W-:-:S04]  /*05a0*/  FFMA R23, R23, R24, R22 ;  /* 0x0000001817177223 */ /* 0x010fc80000000016 */
[----:B---3--:R-:W-:-:S04]  /*05b0*/  FFMA R23, R16, R29, R23 ;  /* 0x0000001d10177223 */ /* 0x008fc80000000017 */
[----:B-----5:R-:W-:Y:S01]  /*05c0*/  FFMA R26, R28, R14, R23 ;  /* 0x0000000e1c1a7223 */ /* 0x020fe20000000017 */
[----:B------:R-:W-:Y:S06]  /*05d0*/  @P1 BRA `(.L_x_2) ;  /* 0xfffffffc000c1947 */ /* 0x000fec000383ffff */
.L_x_1:
[----:B------:R-:W-:Y:S05]  /*05e0*/  @!P0 BRA `(.L_x_0) ;  /* 0x0000000400048947 */ /* 0x000fea0003800000 */
[----:B------:R-:W-:Y:S02]  /*05f0*/  ISETP.GE.U32.AND P0, PT, R5, 0x4, PT ;  /* 0x000000040500780c */ /* 0x000fe40003f06070 */
[----:B------:R-:W-:-:S04]  /*0600*/  LOP3.LUT R7, R0, 0x3, RZ, 0xc0, !PT ;  /* 0x0000000300077812 */ /* 0x000fc800078ec0ff */
[----:B------:R-:W-:-:S07]  /*0610*/  ISETP.NE.AND P1, PT, R7, RZ, PT ;  /* 0x000000ff0700720c */ /* 0x000fce0003f25270 */
[----:B------:R-:W-:Y:S06]  /*0620*/  @!P0 BRA `(.L_x_3) ;  /* 0x00000000007c8947 */ /* 0x000fec0003800000 */
[----:B------:R-:W0:Y:S01]  /*0630*/  LDC.64 R8, c[0x0][0x388] ;  /* 0x0000e200ff087b82 */ /* 0x000e220000000a00 */
[-C--:B------:R-:W-:Y:S02]  /*0640*/  IMAD R5, R2, R0.reuse, R6 ;  /* 0x0000000002057224 */ /* 0x080fe400078e0206 */
[----:B------:R-:W-:-:S03]  /*0650*/  IMAD R13, R6, R0, R4 ;  /* 0x00000000060d7224 */ /* 0x000fc600078e0204 */
[C---:B------:R-:W-:Y:S02]  /*0660*/  IADD3 R21, PT, PT, R5.reuse, 0x1, RZ ;  /* 0x0000000105157810 */ /* 0x040fe40007ffe0ff */
[----:B------:R-:W1:Y:S01]  /*0670*/  LDC.64 R10, c[0x0][0x380] ;  /* 0x0000e000ff0a7b82 */ /* 0x000e620000000a00 */
[----:B------:R-:W-:Y:S01]  /*0680*/  IADD3 R15, PT, PT, R5, 0x2, RZ ;  /* 0x00000002050f7810 */ /* 0x000fe20007ffe0ff */
[C---:B0-----:R-:W-:Y:S01]  /*0690*/  IMAD.WIDE.U32 R18, R13.reuse, 0x4, R8 ;  /* 0x000000040d127825 */ /* 0x041fe200078e0008 */
[----:B------:R-:W-:-:S04]  /*06a0*/  IADD3 R13, PT, PT, R13, R0, RZ ;  /* 0x000000000d0d7210 */ /* 0x000fc80007ffe0ff */
[-C--:B------:R-:W-:Y:S01]  /*06b0*/  IADD3 R25, PT, PT, R13, R0.reuse, RZ ;  /* 0x000000000d197210 */ /* 0x080fe20007ffe0ff */
[--C-:B-1----:R-:W-:Y:S01]  /*06c0*/  IMAD.WIDE.U32 R22, R5, 0x4, R10.reuse ;  /* 0x0000000405167825 */ /* 0x102fe200078e000a */
[----:B------:R-:W2:Y:S03]  /*06d0*/  LDG.E R18, desc[UR6][R18.64] ;  /* 0x0000000612127981 */ /* 0x000ea6000c1e1900 */
[----:B------:R-:W-:Y:S01]  /*06e0*/  IMAD.WIDE.U32 R20, R21, 0x4, R10 ;  /* 0x0000000415147825 */ /* 0x000fe200078e000a */
[----:B------:R-:W2:Y:S03]  /*06f0*/  LDG.E R3, desc[UR6][R22.64] ;  /* 0x0000000616037981 */ /* 0x000ea6000c1e1900 */
[----:B------:R-:W-:Y:S01]  /*0700*/  IMAD.WIDE.U32 R16, R13, 0x4, R8 ;  /* 0x000000040d107825 */ /* 0x000fe200078e0008 */
[----:B------:R-:W-:Y:S01]  /*0710*/  IADD3 R5, PT, PT, R5, 0x3, RZ ;  /* 0x0000000305057810 */ /* 0x000fe20007ffe0ff */
[----:B------:R-:W3:Y:S01]  /*0720*/  LDG.E R20, desc[UR6][R20.64] ;  /* 0x0000000614147981 */ /* 0x000ee2000c1e1900 */
[----:B------:R-:W-:Y:S01]  /*0730*/  IADD3 R27, PT, PT, R25, R0, RZ ;  /* 0x00000000191b7210 */ /* 0x000fe20007ffe0ff */
[----:B------:R-:W-:-:S02]  /*0740*/  IMAD.WIDE.U32 R14, R15, 0x4, R10 ;  /* 0x000000040f0e7825 */ /* 0x000fc400078e000a */
[----:B------:R-:W3:Y:S02]  /*0750*/  LDG.E R16, desc[UR6][R16.64] ;  /* 0x0000000610107981 */ /* 0x000ee4000c1e1900 */
[----:B------:R-:W-:Y:S02]  /*0760*/  IMAD.WIDE.U32 R12, R25, 0x4, R8 ;  /* 0x00000004190c7825 */ /* 0x000fe400078e0008 */
[----:B------:R-:W4:Y:S02]  /*0770*/  LDG.E R14, desc[UR6][R14.64] ;  /* 0x000000060e0e7981 */ /* 0x000f24000c1e1900 */
[----:B------:R-:W-:Y:S02]  /*0780*/  IMAD.WIDE.U32 R10, R5, 0x4, R10 ;  /* 0x00000004050a7825 */ /* 0x000fe400078e000a */
[----:B------:R-:W4:Y:S02]  /*0790*/  LDG.E R12, desc[UR6][R12.64] ;  /* 0x000000060c0c7981 */ /* 0x000f24000c1e1900 */
[----:B------:R-:W-:-:S02]  /*07a0*/  IMAD.WIDE.U32 R8, R27, 0x4, R8 ;  /* 0x000000041b087825 */ /* 0x000fc400078e0008 */
[----:B------:R-:W5:Y:S04]  /*07b0*/  LDG.E R10, desc[UR6][R10.64] ;  /* 0x000000060a0a7981 */ /* 0x000f68000c1e1900 */
[----:B------:R-:W5:Y:S01]  /*07c0*/  LDG.E R8, desc[UR6][R8.64] ;  /* 0x0000000608087981 */ /* 0x000f62000c1e1900 */
[----:B------:R-:W-:Y:S01]  /*07d0*/  IADD3 R6, PT, PT, R6, 0x4, RZ ;  /* 0x0000000406067810 */ /* 0x000fe20007ffe0ff */
[----:B--2---:R-:W-:-:S04]  /*07e0*/  FFMA R3, R3, R18, R26 ;  /* 0x0000001203037223 */ /* 0x004fc8000000001a */
[----:B---3--:R-:W-:-:S04]  /*07f0*/  FFMA R3, R20, R16, R3 ;  /* 0x0000001014037223 */ /* 0x008fc80000000003 */
[----:B----4-:R-:W-:-:S04]  /*0800*/  FFMA R3, R14, R12, R3 ;  /* 0x0000000c0e037223 */ /* 0x010fc80000000003 */
[----:B-----5:R-:W-:-:S07]  /*0810*/  FFMA R26, R10, R8, R3 ;  /* 0x000000080a1a7223 */ /* 0x020fce0000000003 */
.L_x_3:
[----:B------:R-:W-:Y:S05]  /*0820*/  @!P1 BRA `(.L_x_0) ;  /* 0x0000000000749947 */ /* 0x000fea0003800000 */
[----:B------:R-:W0:Y:S01]  /*0830*/  LDC.64 R12, c[0x0][0x388] ;  /* 0x0000e200ff0c7b82 */ /* 0x000e220000000a00 */
[----:B------:R-:W-:Y:S02]  /*0840*/  ISETP.NE.AND P0, PT, R7, 0x1, PT ;  /* 0x000000010700780c */ /* 0x000fe40003f05270 */
[----:B------:R-:W-:-:S04]  /*0850*/  LOP3.LUT R3, R0, 0x1, RZ, 0xc0, !PT ;  /* 0x0000000100037812 */ /* 0x000fc800078ec0ff */
[----:B------:R-:W-:Y:S01]  /*0860*/  ISETP.NE.U32.AND P1, PT, R3, 0x1, PT ;  /* 0x000000010300780c */ /* 0x000fe20003f25070 */
[----:B------:R-:W1:Y:S06]  /*0870*/  LDC.64 R16, c[0x0][0x380] ;  /* 0x0000e000ff107b82 */ /* 0x000e6c0000000a00 */
[-C--:B------:R-:W-:Y:S02]  /*0880*/  @P0 IMAD R3, R2, R0.reuse, R6 ;  /* 0x0000000002030224 */ /* 0x080fe400078e0206 */
[----:B------:R-:W2:Y:S01]  /*0890*/  LDC.64 R10, c[0x0][0x380] ;  /* 0x0000e000ff0a7b82 */ /* 0x000ea20000000a00 */
[C---:B------:R-:W-:Y:S01]  /*08a0*/  @P0 IMAD R15, R6.reuse, R0, R4 ;  /* 0x00000000060f0224 */ /* 0x040fe200078e0204 */
[----:B------:R-:W-:-:S02]  /*08b0*/  @P0 IADD3 R6, PT, PT, R6, 0x2, RZ ;  /* 0x0000000206060810 */ /* 0x000fc40007ffe0ff */
[----:B------:R-:W-:Y:S02]  /*08c0*/  @P0 IADD3 R5, PT, PT, R3, 0x1, RZ ;  /* 0x0000000103050810 */ /* 0x000fe40007ffe0ff */
[C---:B------:R-:W-:Y:S02]  /*08d0*/  @P0 IADD3 R7, PT, PT, R15.reuse, R0, RZ ;  /* 0x000000000f070210 */ /* 0x040fe40007ffe0ff */
[----:B------:R-:W3:Y:S01]  /*08e0*/  LDC.64 R8, c[0x0][0x388] ;  /* 0x0000e200ff087b82 */ /* 0x000ee20000000a00 */
[----:B0-----:R-:W-:-:S04]  /*08f0*/  @P0 IMAD.WIDE.U32 R14, R15, 0x4, R12 ;  /* 0x000000040f0e0825 */ /* 0x001fc800078e000c */
[----:B------:R-:W-:Y:S02]  /*0900*/  @P0 IMAD.WIDE.U32 R12, R7, 0x4, R12 ;  /* 0x00000004070c0825 */ /* 0x000fe400078e000c */
[----:B------:R-:W4:Y:S02]  /*0910*/  @P0 LDG.E R14, desc[UR6][R14.64] ;  /* 0x000000060e0e0981 */ /* 0x000f24000c1e1900 */
[--C-:B-1----:R-:W-:Y:S02]  /*0920*/  @P0 IMAD.WIDE.U32 R18, R3, 0x4, R16.reuse ;  /* 0x0000000403120825 */ /* 0x102fe400078e0010 */
[----:B------:R-:W5:Y:S02]  /*0930*/  @P0 LDG.E R12, desc[UR6][R12.64] ;  /* 0x000000060c0c0981 */ /* 0x000f64000c1e1900 */
[----:B------:R-:W-:Y:S02]  /*0940*/  @P0 IMAD.WIDE.U32 R16, R5, 0x4, R16 ;  /* 0x0000000405100825 */ /* 0x000fe400078e0010 */
[----:B------:R-:W4:Y:S02]  /*0950*/  @P0 LDG.E R3, desc[UR6][R18.64] ;  /* 0x0000000612030981 */ /* 0x000f24000c1e1900 */
[----:B------:R-:W-:-:S02]  /*0960*/  @!P1 IMAD R5, R2, R0, R6 ;  /* 0x0000000002059224 */ /* 0x000fc400078e0206 */
[----:B------:R-:W-:Y:S01]  /*0970*/  @!P1 IMAD R7, R6, R0, R4 ;  /* 0x0000000006079224 */ /* 0x000fe200078e0204 */
[----:B------:R-:W5:Y:S01]  /*0980*/  @P0 LDG.E R16, desc[UR6][R16.64] ;  /* 0x0000000610100981 */ /* 0x000f62000c1e1900 */
[----:B--2---:R-:W-:-:S04]  /*0990*/  @!P1 IMAD.WIDE.U32 R10, R5, 0x4, R10 ;  /* 0x00000004050a9825 */ /* 0x004fc800078e000a */
[----:B---3--:R-:W-:Y:S02]  /*09a0*/  @!P1 IMAD.WIDE.U32 R8, R7, 0x4, R8 ;  /* 0x0000000407089825 */ /* 0x008fe400078e0008 */
[----:B------:R-:W2:Y:S04]  /*09b0*/  @!P1 LDG.E R11, desc[UR6][R10.64] ;  /* 0x000000060a0b9981 */ /* 0x000ea8000c1e1900 */
[----:B------:R-:W2:Y:S01]  /*09c0*/  @!P1 LDG.E R8, desc[UR6][R8.64] ;  /* 0x0000000608089981 */ /* 0x000ea2000c1e1900 */
[----:B----4-:R-:W-:-:S04]  /*09d0*/  @P0 FFMA R3, R3, R14, R26 ;  /* 0x0000000e03030223 */ /* 0x010fc8000000001a */
[----:B-----5:R-:W-:-:S04]  /*09e0*/  @P0 FFMA R26, R16, R12, R3 ;  /* 0x0000000c101a0223 */ /* 0x020fc80000000003 */
[----:B--2---:R-:W-:-:S07]  /*09f0*/  @!P1 FFMA R26, R11, R8, R26 ;  /* 0x000000080b1a9223 */ /* 0x004fce000000001a */
.L_x_0:
[----:B------:R-:W0:Y:S01]  /*0a00*/  LDC.64 R6, c[0x0][0x390] ;  /* 0x0000e400ff067b82 */ /* 0x000e220000000a00 */
[----:B------:R-:W-:-:S04]  /*0a10*/  IMAD R3, R2, R0, R4 ;  /* 0x0000000002037224 */ /* 0x000fc800078e0204 */
[----:B0-----:R-:W-:-:S05]  /*0a20*/  IMAD.WIDE.U32 R2, R3, 0x4, R6 ;  /* 0x0000000403027825 */ /* 0x001fca00078e0006 */
[----:B------:R-:W-:Y:S01]  /*0a30*/  STG.E desc[UR6][R2.64], R26 ;  /* 0x0000001a02007986 */ /* 0x000fe2000c101906 */
[----:B------:R-:W-:Y:S05]  /*0a40*/  EXIT ;  /* 0x000000000000794d */ /* 0x000fea0003800000 */
.L_x_4:
[----:B------:R-:W-:-:S00]  /*0a50*/  BRA `(.L_x_4) ;  /* 0xfffffffc00fc7947 */ /* 0x000fc0000383ffff */
[----:B------:R-:W-:-:S00]  /*0a60*/  NOP ;  /* 0x0000000000007918 */ /* 0x000fc00000000000 */
        /* <DEDUP_REMOVED lines=9> */
.L_x_5:


//--------------------- .nv.shared.reserved.0     --------------------------
	.section	.nv.shared.reserved.0,"aw",@nobits
	.weak		__nv_reservedSMEM_offset_0_alias
	.size		__nv_reservedSMEM_offset_0_alias, 0, 64
	.other		__nv_reservedSMEM_offset_0_alias,@"STO_CUDA_RESERVED_SHARED STV_DEFAULT"
__nv_reservedSMEM_offset_0_alias:
	.zero		0
	.zero		64


//--------------------- .nv.constant0._Z20matrixMultiplyKernelPfS_S_i --------------------------
	.section	.nv.constant0._Z20matrixMultiplyKernelPfS_S_i,"a",@progbits
	.sectionflags	@""
	.align	4
.nv.constant0._Z20matrixMultiplyKernelPfS_S_i:
	.zero		924


//--------------------- SYMBOLS --------------------------

	.type		.nv.reservedSmem.offset0,@object
	.size		.nv.reservedSmem.offset0,0x4
